//
// Generated by NVIDIA NVVM Compiler
//
// Compiler Build ID: CL-36424714
// Cuda compilation tools, release 13.0, V13.0.88
// Based on NVVM 20.0.0
//

.version 9.0
.target sm_100
.address_size 64

	// .globl	_Z5hellov
.extern .func  (.param .b32 func_retval0) vprintf
(
	.param .b64 vprintf_param_0,
	.param .b64 vprintf_param_1
)
;
.global .align 1 .b8 $str[32] = {72, 101, 108, 108, 111, 32, 102, 114, 111, 109, 32, 66, 108, 111, 99, 107, 32, 37, 100, 44, 32, 84, 104, 114, 101, 97, 100, 32, 37, 100, 10};

.visible .entry _Z5hellov()
{
	.local .align 8 .b8 	__local_depot0[8];
	.reg .b64 	%SP;
	.reg .b64 	%SPL;
	.reg .b32 	%r<5>;
	.reg .b64 	%rd<5>;

	mov.u64 	%SPL, __local_depot0;
	cvta.local.u64 	%SP, %SPL;
	add.u64 	%rd1, %SP, 0;
	add.u64 	%rd2, %SPL, 0;
	mov.u32 	%r1, %ctaid.x;
	mov.u32 	%r2, %tid.x;
	st.local.v2.u32 	[%rd2], {%r1, %r2};
	mov.u64 	%rd3, $str;
	cvta.global.u64 	%rd4, %rd3;
	{ // callseq 0, 0
	.param .b64 param0;
	st.param.b64 	[param0], %rd4;
	.param .b64 param1;
	st.param.b64 	[param1], %rd1;
	.param .b32 retval0;
	call.uni (retval0), 
	vprintf, 
	(
	param0, 
	param1
	);
	ld.param.b32 	%r3, [retval0];
	} // callseq 0
	ret;

}


// ===== COMPILED SASS (sm_100) =====

	.target	sm_100

	.elftype	@"ET_EXEC"


//--------------------- .note.nv.tkinfo           --------------------------
	.section	.note.nv.tkinfo,"",@"SHT_NOTE"
	.sectionflags	@"SHF_NOTE_NV_TKINFO"
	.tkinfo
        /*0018*/ 	.word	0x00000002
        /*0030*/ 	.string	""
        /*0030*/ 	.string	"ptxas"
        /*0030*/ 	.string	"Cuda compilation tools, release 13.0, V13.0.88"
        /*0030*/ 	.string	"Build cuda_13.0.r13.0/compiler.36424714_0"
        /*0030*/ 	.string	"-arch sm_100 -m 64 "



//--------------------- .note.nv.cuinfo           --------------------------
	.section	.note.nv.cuinfo,"",@"SHT_NOTE"
	.sectionflags	@"SHF_NOTE_NV_CUINFO"
        /*0018*/ 	.short	0x0002
        /*001a*/ 	.short	0x0064
        /*001c*/ 	.short	0x0082
	.zero		2


//--------------------- .nv.info                  --------------------------
	.section	.nv.info,"",@"SHT_CUDA_INFO"
	.align	4


	//----- nvinfo : EIATTR_REGCOUNT
	.align		4
        /*0000*/ 	.byte	0x04, 0x2f
        /*0002*/ 	.short	(.L_2 - .L_1)
	.align		4
.L_1:
        /*0004*/ 	.word	index@(_Z5hellov)
        /*0008*/ 	.word	0x00000018


	//----- nvinfo : EIATTR_FRAME_SIZE
	.align		4
.L_2:
        /*000c*/ 	.byte	0x04, 0x11
        /*000e*/ 	.short	(.L_4 - .L_3)
	.align		4
.L_3:
        /*0010*/ 	.word	index@(_Z5hellov)
        /*0014*/ 	.word	0x00000008


	//----- nvinfo : EIATTR_MIN_STACK_SIZE
	.align		4
.L_4:
        /*0018*/ 	.byte	0x04, 0x12
        /*001a*/ 	.short	(.L_6 - .L_5)
	.align		4
.L_5:
        /*001c*/ 	.word	index@(_Z5hellov)
        /*0020*/ 	.word	0x00000008
.L_6:


//--------------------- .nv.compat                --------------------------
	.section	.nv.compat,"",@"SHT_CUDA_COMPAT_INFO"
	.align	4
        /*0000*/ 	.byte	0x02, 0x09, 0x00, 0x00, 0x02, 0x02, 0x01, 0x00, 0x02, 0x05, 0x05, 0x00, 0x03, 0x07, 0x01, 0x01
        /*0010*/ 	.byte	0x02, 0x03, 0x00, 0x00, 0x02, 0x06, 0x01, 0x00, 0x04, 0x0b, 0x08, 0x00, 0x09, 0x00, 0x00, 0x00
        /*0020*/ 	.byte	0x00, 0x00, 0x00, 0x00


//--------------------- .nv.info._Z5hellov        --------------------------
	.section	.nv.info._Z5hellov,"",@"SHT_CUDA_INFO"
	.sectionflags	@""
	.align	4


	//----- nvinfo : EIATTR_CUDA_API_VERSION
	.align		4
        /*0000*/ 	.byte	0x04, 0x37
        /*0002*/ 	.short	(.L_8 - .L_7)
.L_7:
        /*0004*/ 	.word	0x00000082


	//----- nvinfo : EIATTR_SPARSE_MMA_MASK
	.align		4
.L_8:
        /*0008*/ 	.byte	0x03, 0x50
        /*000a*/ 	.short	0x0000


	//----- nvinfo : EIATTR_MAXREG_COUNT
	.align		4
        /*000c*/ 	.byte	0x03, 0x1b
        /*000e*/ 	.short	0x00ff


	//----- nvinfo : EIATTR_EXTERNS
	.align		4
        /*0010*/ 	.byte	0x04, 0x0f
        /*0012*/ 	.short	(.L_10 - .L_9)


	//   ....[0]....
	.align		4
.L_9:
        /*0014*/ 	.word	index@(vprintf)


	//----- nvinfo : EIATTR_MERCURY_ISA_VERSION
	.align		4
.L_10:
        /*0018*/ 	.byte	0x03, 0x5f
        /*001a*/ 	.short	0x0101


	//----- nvinfo : EIATTR_VRC_CTA_INIT_COUNT
	.align		4
        /*001c*/ 	.byte	0x02, 0x4a
	.zero		1
	.zero		1


	//----- nvinfo : EIATTR_SYSCALL_OFFSETS
	.align		4
        /*0020*/ 	.byte	0x04, 0x46
        /*0022*/ 	.short	(.L_12 - .L_11)


	//   ....[0]....
.L_11:
        /*0024*/ 	.word	0x000000f0


	//----- nvinfo : EIATTR_EXIT_INSTR_OFFSETS
	.align		4
.L_12:
        /*0028*/ 	.byte	0x04, 0x1c
        /*002a*/ 	.short	(.L_14 - .L_13)


	//   ....[0]....
.L_13:
        /*002c*/ 	.word	0x00000100


	//----- nvinfo : EIATTR_SW_WAR
	.align		4
.L_14:
        /*0030*/ 	.byte	0x04, 0x36
        /*0032*/ 	.short	(.L_16 - .L_15)
.L_15:
        /*0034*/ 	.word	0x00000008
.L_16:


//--------------------- .nv.callgraph             --------------------------
	.section	.nv.callgraph,"",@"SHT_CUDA_CALLGRAPH"
	.align	4
	.sectionentsize	8
	.align		4
        /*0000*/ 	.word	0x00000000
	.align		4
        /*0004*/ 	.word	0xffffffff
	.align		4
        /*0008*/ 	.word	index@(_Z5hellov)
	.align		4
        /*000c*/ 	.word	index@(vprintf)
	.align		4
        /*0010*/ 	.word	0x00000000
	.align		4
        /*0014*/ 	.word	0xfffffffe
	.align		4
        /*0018*/ 	.word	0x00000000
	.align		4
        /*001c*/ 	.word	0xfffffffd
	.align		4
        /*0020*/ 	.word	0x00000000
	.align		4
        /*0024*/ 	.word	0xfffffffc


//--------------------- .nv.constant4             --------------------------
	.section	.nv.constant4,"a",@progbits
	.align	8
	.align		8
.nv.constant4:
        /*0000*/ 	.dword	vprintf
	.align		8
        /*0008*/ 	.dword	$str


//--------------------- .text._Z5hellov           --------------------------
	.section	.text._Z5hellov,"ax",@progbits
	.align	128
        .global         _Z5hellov
        .type           _Z5hellov,@function
        .size           _Z5hellov,(.L_x_2 - _Z5hellov)
        .other          _Z5hellov,@"STO_CUDA_ENTRY STV_DEFAULT"
_Z5hellov:
.text._Z5hellov:
[----:B------:R-:W0:Y:S01]  /*0000*/  LDC R1, c[0x0][0x37c] ;  /* 0x0000df00ff017b82 */ /* 0x000e220000000800 */
[----:B------:R-:W1:Y:S01]  /*0010*/  S2R R8, SR_CTAID.X ;  /* 0x0000000000087919 */ /* 0x000e620000002500 */
[----:B0-----:R-:W-:Y:S01]  /*0020*/  VIADD R1, R1, 0xfffffff8 ;  /* 0xfffffff801017836 */ /* 0x001fe20000000000 */
[----:B------:R-:W-:Y:S01]  /*0030*/  MOV R0, 0x0 ;  /* 0x0000000000007802 */ /* 0x000fe20000000f00 */
[----:B------:R-:W0:Y:S01]  /*0040*/  LDCU UR4, c[0x0][0x2f8] ;  /* 0x00005f00ff0477ac */ /* 0x000e220008000800 */
[----:B------:R-:W1:Y:S03]  /*0050*/  S2R R9, SR_TID.X ;  /* 0x0000000000097919 */ /* 0x000e660000002100 */
[----:B------:R2:W3:Y:S01]  /*0060*/  LDC.64 R2, c[0x4][R0] ;  /* 0x0100000000027b82 */ /* 0x0004e20000000a00 */
[----:B------:R-:W4:Y:S01]  /*0070*/  LDCU.64 UR6, c[0x4][0x8] ;  /* 0x01000100ff0677ac */ /* 0x000f220008000a00 */
[----:B------:R-:W5:Y:S01]  /*0080*/  LDCU UR5, c[0x0][0x2fc] ;  /* 0x00005f80ff0577ac */ /* 0x000f620008000800 */
[----:B0-----:R-:W-:Y:S01]  /*0090*/  IADD3 R6, P0, PT, R1, UR4, RZ ;  /* 0x0000000401067c10 */ /* 0x001fe2000ff1e0ff */
[----:B----4-:R-:W-:Y:S01]  /*00a0*/  IMAD.U32 R4, RZ, RZ, UR6 ;  /* 0x00000006ff047e24 */ /* 0x010fe2000f8e00ff */
[----:B------:R-:W-:-:S03]  /*00b0*/  MOV R5, UR7 ;  /* 0x0000000700057c02 */ /* 0x000fc60008000f00 */
[----:B-----5:R-:W-:Y:S01]  /*00c0*/  IMAD.X R7, RZ, RZ, UR5, P0 ;  /* 0x00000005ff077e24 */ /* 0x020fe200080e06ff */
[----:B-1----:R2:W-:Y:S07]  /*00d0*/  STL.64 [R1], R8 ;  /* 0x0000000801007387 */ /* 0x0025ee0000100a00 */
[----:B------:R-:W-:-:S07]  /*00e0*/  LEPC R20, `(.L_x_0) ;  /* 0x000000001014794e */ /* 0x000fce0000000000 */
[----:B--23--:R-:W-:Y:S05]  /*00f0*/  CALL.ABS.NOINC R2 ;  /* 0x0000000002007343 */ /* 0x00cfea0003c00000 */
.L_x_0:
[----:B------:R-:W-:Y:S05]  /*0100*/  EXIT ;  /* 0x000000000000794d */ /* 0x000fea0003800000 */
.L_x_1:
[----:B------:R-:W-:-:S00]  /*0110*/  BRA `(.L_x_1) ;  /* 0xfffffffc00fc7947 */ /* 0x000fc0000383ffff */
[----:B------:R-:W-:-:S00]  /*0120*/  NOP ;  /* 0x0000000000007918 */ /* 0x000fc00000000000 */
        /* <DEDUP_REMOVED lines=13> */
.L_x_2:


//--------------------- .nv.global.init           --------------------------
	.section	.nv.global.init,"aw",@progbits
.nv.global.init:
	.type		$str,@object
	.size		$str,(.L_0 - $str)
$str:
        /*0000*/ 	.byte	0x48, 0x65, 0x6c, 0x6c, 0x6f, 0x20, 0x66, 0x72, 0x6f, 0x6d, 0x20, 0x42, 0x6c, 0x6f, 0x63, 0x6b
        /*0010*/ 	.byte	0x20, 0x25, 0x64, 0x2c, 0x20, 0x54, 0x68, 0x72, 0x65, 0x61, 0x64, 0x20, 0x25, 0x64, 0x0a, 0x00
.L_0:


//--------------------- .nv.shared.reserved.0     --------------------------
	.section	.nv.shared.reserved.0,"aw",@nobits
	.weak		__nv_reservedSMEM_offset_0_alias
	.size		__nv_reservedSMEM_offset_0_alias, 0, 64
	.other		__nv_reservedSMEM_offset_0_alias,@"STO_CUDA_RESERVED_SHARED STV_DEFAULT"
__nv_reservedSMEM_offset_0_alias:
	.zero		0
	.zero		64


//--------------------- .nv.constant0._Z5hellov   --------------------------
	.section	.nv.constant0._Z5hellov,"a",@progbits
	.sectionflags	@""
	.align	4
.nv.constant0._Z5hellov:
	.zero		896


//--------------------- SYMBOLS --------------------------

	.type		.nv.reservedSmem.offset0,@object
	.size		.nv.reservedSmem.offset0,0x4
	.type		vprintf,@function
